	.headerflags	@"EF_CUDA_TEXMODE_UNIFIED EF_CUDA_64BIT_ADDRESS EF_CUDA_ACCELERATORS EF_CUDA_SM90 EF_CUDA_VIRTUAL_SM(EF_CUDA_SM90)"
	.elftype	@"ET_EXEC"


//--------------------- .nv.info                  --------------------------
	.section	.nv.info,"",@"SHT_CUDA_INFO"
	.align	4


	//----- nvinfo : EIATTR_REGCOUNT
	.align		4
        /*0000*/ 	.byte	0x04, 0x2f
        /*0002*/ 	.short	(.L_3 - .L_2)
	.align		4
.L_2:
        /*0004*/ 	.word	index@(triton_poi_fused__native_batch_norm_legit_no_training_convolution_relu_2)
        /*0008*/ 	.word	0x00000017


	//----- nvinfo : EIATTR_MIN_STACK_SIZE
	.align		4
.L_3:
        /*000c*/ 	.byte	0x04, 0x12
        /*000e*/ 	.short	(.L_5 - .L_4)
	.align		4
.L_4:
        /*0010*/ 	.word	index@(triton_poi_fused__native_batch_norm_legit_no_training_convolution_relu_2)
        /*0014*/ 	.word	0x00000000


	//----- nvinfo : EIATTR_FRAME_SIZE
	.align		4
.L_5:
        /*0018*/ 	.byte	0x04, 0x11
        /*001a*/ 	.short	(.L_7 - .L_6)
	.align		4
.L_6:
        /*001c*/ 	.word	index@(triton_poi_fused__native_batch_norm_legit_no_training_convolution_relu_2)
        /*0020*/ 	.word	0x00000000


	//----- nvinfo : EIATTR_MIN_STACK_SIZE
	.align		4
.L_7:
        /*0024*/ 	.byte	0x04, 0x12
        /*0026*/ 	.short	(.L_9 - .L_8)
	.align		4
.L_8:
        /*0028*/ 	.word	index@(triton_poi_fused__native_batch_norm_legit_no_training_convolution_relu_2)
        /*002c*/ 	.word	0x00000000
.L_9:


//--------------------- .nv.info.triton_poi_fused__native_batch_norm_legit_no_training_convolution_relu_2 --------------------------
	.section	.nv.info.triton_poi_fused__native_batch_norm_legit_no_training_convolution_relu_2,"",@"SHT_CUDA_INFO"
	.sectionflags	@""
	.align	4


	//----- nvinfo : EIATTR_CUDA_API_VERSION
	.align		4
        /*0000*/ 	.byte	0x04, 0x37
        /*0002*/ 	.short	(.L_11 - .L_10)
.L_10:
        /*0004*/ 	.word	0x0000007c


	//----- nvinfo : EIATTR_KPARAM_INFO
	.align		4
.L_11:
        /*0008*/ 	.byte	0x04, 0x17
        /*000a*/ 	.short	(.L_13 - .L_12)
.L_12:
        /*000c*/ 	.word	0x00000000
        /*0010*/ 	.short	0x0007
        /*0012*/ 	.short	0x0038
        /*0014*/ 	.byte	0x00, 0xf0, 0x11, 0x00


	//----- nvinfo : EIATTR_KPARAM_INFO
	.align		4
.L_13:
        /*0018*/ 	.byte	0x04, 0x17
        /*001a*/ 	.short	(.L_15 - .L_14)
.L_14:
        /*001c*/ 	.word	0x00000000
        /*0020*/ 	.short	0x0006
        /*0022*/ 	.short	0x0030
        /*0024*/ 	.byte	0x00, 0xf4, 0x21, 0x00


	//----- nvinfo : EIATTR_KPARAM_INFO
	.align		4
.L_15:
        /*0028*/ 	.byte	0x04, 0x17
        /*002a*/ 	.short	(.L_17 - .L_16)
.L_16:
        /*002c*/ 	.word	0x00000000
        /*0030*/ 	.short	0x0005
        /*0032*/ 	.short	0x0028
        /*0034*/ 	.byte	0x00, 0xf4, 0x21, 0x00


	//----- nvinfo : EIATTR_KPARAM_INFO
	.align		4
.L_17:
        /*0038*/ 	.byte	0x04, 0x17
        /*003a*/ 	.short	(.L_19 - .L_18)
.L_18:
        /*003c*/ 	.word	0x00000000
        /*0040*/ 	.short	0x0004
        /*0042*/ 	.short	0x0020
        /*0044*/ 	.byte	0x00, 0xf4, 0x21, 0x00


	//----- nvinfo : EIATTR_KPARAM_INFO
	.align		4
.L_19:
        /*0048*/ 	.byte	0x04, 0x17
        /*004a*/ 	.short	(.L_21 - .L_20)
.L_20:
        /*004c*/ 	.word	0x00000000
        /*0050*/ 	.short	0x0003
        /*0052*/ 	.short	0x0018
        /*0054*/ 	.byte	0x00, 0xf4, 0x21, 0x00


	//----- nvinfo : EIATTR_KPARAM_INFO
	.align		4
.L_21:
        /*0058*/ 	.byte	0x04, 0x17
        /*005a*/ 	.short	(.L_23 - .L_22)
.L_22:
        /*005c*/ 	.word	0x00000000
        /*0060*/ 	.short	0x0002
        /*0062*/ 	.short	0x0010
        /*0064*/ 	.byte	0x00, 0xf4, 0x21, 0x00


	//----- nvinfo : EIATTR_KPARAM_INFO
	.align		4
.L_23:
        /*0068*/ 	.byte	0x04, 0x17
        /*006a*/ 	.short	(.L_25 - .L_24)
.L_24:
        /*006c*/ 	.word	0x00000000
        /*0070*/ 	.short	0x0001
        /*0072*/ 	.short	0x0008
        /*0074*/ 	.byte	0x00, 0xf4, 0x21, 0x00


	//----- nvinfo : EIATTR_KPARAM_INFO
	.align		4
.L_25:
        /*0078*/ 	.byte	0x04, 0x17
        /*007a*/ 	.short	(.L_27 - .L_26)
.L_26:
        /*007c*/ 	.word	0x00000000
        /*0080*/ 	.short	0x0000
        /*0082*/ 	.short	0x0000
        /*0084*/ 	.byte	0x00, 0xf4, 0x21, 0x00


	//----- nvinfo : EIATTR_SPARSE_MMA_MASK
	.align		4
.L_27:
        /*0088*/ 	.byte	0x03, 0x50
        /*008a*/ 	.short	0x0000


	//----- nvinfo : EIATTR_MAXREG_COUNT
	.align		4
        /*008c*/ 	.byte	0x03, 0x1b
        /*008e*/ 	.short	0x00ff


	//----- nvinfo : EIATTR_EXIT_INSTR_OFFSETS
	.align		4
        /*0090*/ 	.byte	0x04, 0x1c
        /*0092*/ 	.short	(.L_29 - .L_28)


	//   ....[0]....
.L_28:
        /*0094*/ 	.word	0x00000350


	//   ....[1]....
        /*0098*/ 	.word	0x00000370


	//----- nvinfo : EIATTR_REQNTID
	.align		4
.L_29:
        /*009c*/ 	.byte	0x04, 0x10
        /*009e*/ 	.short	(.L_31 - .L_30)
.L_30:
        /*00a0*/ 	.word	0x00000080
        /*00a4*/ 	.word	0x00000001
        /*00a8*/ 	.word	0x00000001


	//----- nvinfo : EIATTR_CBANK_PARAM_SIZE
	.align		4
.L_31:
        /*00ac*/ 	.byte	0x03, 0x19
        /*00ae*/ 	.short	0x003c


	//----- nvinfo : EIATTR_PARAM_CBANK
	.align		4
        /*00b0*/ 	.byte	0x04, 0x0a
        /*00b2*/ 	.short	(.L_33 - .L_32)
	.align		4
.L_32:
        /*00b4*/ 	.word	index@(.nv.constant0.triton_poi_fused__native_batch_norm_legit_no_training_convolution_relu_2)
        /*00b8*/ 	.short	0x0210
        /*00ba*/ 	.short	0x003c


	//----- nvinfo : EIATTR_SW_WAR
	.align		4
.L_33:
        /*00bc*/ 	.byte	0x04, 0x36
        /*00be*/ 	.short	(.L_35 - .L_34)
.L_34:
        /*00c0*/ 	.word	0x00000008
.L_35:


//--------------------- .nv.callgraph             --------------------------
	.section	.nv.callgraph,"",@"SHT_CUDA_CALLGRAPH"
	.align	4
	.sectionentsize	8
	.align		4
        /*0000*/ 	.word	0x00000000
	.align		4
        /*0004*/ 	.word	0xffffffff
	.align		4
        /*0008*/ 	.word	0x00000000
	.align		4
        /*000c*/ 	.word	0xfffffffe
	.align		4
        /*0010*/ 	.word	0x00000000
	.align		4
        /*0014*/ 	.word	0xfffffffd
	.align		4
        /*0018*/ 	.word	0x00000000
	.align		4
        /*001c*/ 	.word	0xfffffffc


//--------------------- .nv.constant4             --------------------------
	.section	.nv.constant4,"a",@progbits
	.align	8
	.align		8
.nv.constant4:
        /*0000*/ 	.dword	_$_str
	.align		8
        /*0008*/ 	.dword	_$_str_$_2


//--------------------- .text.triton_poi_fused__native_batch_norm_legit_no_training_convolution_relu_2 --------------------------
	.section	.text.triton_poi_fused__native_batch_norm_legit_no_training_convolution_relu_2,"ax",@progbits
	.align	128
        .global         triton_poi_fused__native_batch_norm_legit_no_training_convolution_relu_2
        .type           triton_poi_fused__native_batch_norm_legit_no_training_convolution_relu_2,@function
        .size           triton_poi_fused__native_batch_norm_legit_no_training_convolution_relu_2,(.L_x_1 - triton_poi_fused__native_batch_norm_legit_no_training_convolution_relu_2)
        .other          triton_poi_fused__native_batch_norm_legit_no_training_convolution_relu_2,@"STO_CUDA_ENTRY STV_DEFAULT"
triton_poi_fused__native_batch_norm_legit_no_training_convolution_relu_2:
.text.triton_poi_fused__native_batch_norm_legit_no_training_convolution_relu_2:
[----:B------:R-:W0:Y:S01]  /*0000*/  LDC R1, c[0x0][0x28] ;  /* 0x00000a00ff017b82 */ /* 0x000e220000000800 */
[----:B------:R-:W1:Y:S07]  /*0010*/  S2R R0, SR_TID.X ;  /* 0x0000000000007919 */ /* 0x000e6e0000002100 */
[----:B------:R-:W2:Y:S01]  /*0020*/  LDC.64 R12, c[0x0][0x228] ;  /* 0x00008a00ff0c7b82 */ /* 0x000ea20000000a00 */
[----:B------:R-:W-:Y:S01]  /*0030*/  CS2R R4, SRZ ;  /* 0x0000000000047805 */ /* 0x000fe2000001ff00 */
[----:B------:R-:W-:Y:S01]  /*0040*/  ULDC.64 UR4, c[0x0][0x208] ;  /* 0x0000820000047ab9 */ /* 0x000fe20000000a00 */
[----:B------:R-:W3:Y:S05]  /*0050*/  S2R R3, SR_CTAID.X ;  /* 0x0000000000037919 */ /* 0x000eea0000002500 */
[----:B------:R-:W4:Y:S08]  /*0060*/  LDC.64 R10, c[0x0][0x218] ;  /* 0x00008600ff0a7b82 */ /* 0x000f300000000a00 */
[----:B------:R-:W5:Y:S08]  /*0070*/  LDC.64 R14, c[0x0][0x220] ;  /* 0x00008800ff0e7b82 */ /* 0x000f700000000a00 */
[----:B------:R-:W5:Y:S01]  /*0080*/  LDC.64 R16, c[0x0][0x230] ;  /* 0x00008c00ff107b82 */ /* 0x000f620000000a00 */
[----:B-1----:R-:W-:-:S07]  /*0090*/  LOP3.LUT R0, R0, 0x7f, RZ, 0xc0, !PT ;  /* 0x0000007f00007812 */ /* 0x002fce00078ec0ff */
[----:B------:R-:W1:Y:S01]  /*00a0*/  LDC.64 R6, c[0x0][0x238] ;  /* 0x00008e00ff067b82 */ /* 0x000e620000000a00 */
[----:B---3--:R-:W-:Y:S02]  /*00b0*/  SHF.R.S32.HI R2, RZ, 0x18, R3 ;  /* 0x00000018ff027819 */ /* 0x008fe40000011403 */
[----:B------:R-:W-:Y:S02]  /*00c0*/  LEA R0, R3, R0, 0x7 ;  /* 0x0000000003007211 */ /* 0x000fe400078e38ff */
[----:B------:R-:W-:Y:S02]  /*00d0*/  SGXT R3, R2, 0x1 ;  /* 0x000000010203781a */ /* 0x000fe40000000200 */
[----:B------:R-:W-:Y:S02]  /*00e0*/  ISETP.GE.AND P0, PT, R0, 0x200, PT ;  /* 0x000002000000780c */ /* 0x000fe40003f06270 */
[----:B------:R-:W-:-:S04]  /*00f0*/  LEA.HI R3, R3, R0, RZ, 0x7 ;  /* 0x0000000003037211 */ /* 0x000fc800078f38ff */
[----:B------:R-:W-:-:S04]  /*0100*/  LOP3.LUT R3, R3, 0xffffff80, RZ, 0xc0, !PT ;  /* 0xffffff8003037812 */ /* 0x000fc800078ec0ff */
[----:B------:R-:W-:Y:S02]  /*0110*/  IADD3 R19, R0, -R3, RZ ;  /* 0x8000000300137210 */ /* 0x000fe40007ffe0ff */
[----:B------:R-:W3:Y:S03]  /*0120*/  LDC.64 R2, c[0x0][0x210] ;  /* 0x00008400ff027b82 */ /* 0x000ee60000000a00 */
[----:B--2---:R-:W-:-:S05]  /*0130*/  IMAD.WIDE R12, R19, 0x4, R12 ;  /* 0x00000004130c7825 */ /* 0x004fca00078e020c */
[----:B------:R5:W2:Y:S01]  /*0140*/  @!P0 LDG.E.EL R4, desc[UR4][R12.64] ;  /* 0x000000040c048981 */ /* 0x000aa2000c2e1900 */
[----:B------:R-:W-:Y:S01]  /*0150*/  CS2R R8, SRZ ;  /* 0x0000000000087805 */ /* 0x000fe2000001ff00 */
[----:B----4-:R-:W-:-:S05]  /*0160*/  IMAD.WIDE R10, R19, 0x4, R10 ;  /* 0x00000004130a7825 */ /* 0x010fca00078e020a */
[----:B------:R4:W2:Y:S01]  /*0170*/  @!P0 LDG.E.EL R8, desc[UR4][R10.64] ;  /* 0x000000040a088981 */ /* 0x0008a2000c2e1900 */
[----:B-----5:R-:W-:-:S04]  /*0180*/  IMAD.WIDE R12, R19, 0x4, R14 ;  /* 0x00000004130c7825 */ /* 0x020fc800078e020e */
[----:B---3--:R-:W-:Y:S01]  /*0190*/  IMAD.WIDE R2, R0, 0x4, R2 ;  /* 0x0000000400027825 */ /* 0x008fe200078e0202 */
[----:B------:R-:W3:Y:S04]  /*01a0*/  @!P0 LDG.E.EL R9, desc[UR4][R12.64] ;  /* 0x000000040c098981 */ /* 0x000ee8000c2e1900 */
[----:B------:R-:W5:Y:S01]  /*01b0*/  @!P0 LDG.E R5, desc[UR4][R2.64] ;  /* 0x0000000402058981 */ /* 0x000f62000c1e1900 */
[----:B0-----:R-:W-:-:S04]  /*01c0*/  IMAD.WIDE R14, R19, 0x4, R16 ;  /* 0x00000004130e7825 */ /* 0x001fc800078e0210 */
[----:B-1----:R-:W-:Y:S01]  /*01d0*/  IMAD.WIDE R16, R19, 0x4, R6 ;  /* 0x0000000413107825 */ /* 0x002fe200078e0206 */
[----:B------:R-:W-:Y:S01]  /*01e0*/  CS2R R18, SRZ ;  /* 0x0000000000127805 */ /* 0x000fe2000001ff00 */
[----:B----4-:R-:W-:Y:S01]  /*01f0*/  HFMA2.MMA R11, -RZ, RZ, 1.625, 0 ;  /* 0x3e800000ff0b7435 */ /* 0x010fe200000001ff */
[----:B------:R-:W0:Y:S04]  /*0200*/  LDC.64 R6, c[0x0][0x240] ;  /* 0x00009000ff067b82 */ /* 0x000e280000000a00 */
[----:B------:R-:W4:Y:S04]  /*0210*/  @!P0 LDG.E.EL R18, desc[UR4][R14.64] ;  /* 0x000000040e128981 */ /* 0x000f28000c2e1900 */
[----:B------:R-:W4:Y:S01]  /*0220*/  @!P0 LDG.E.EL R19, desc[UR4][R16.64] ;  /* 0x0000000410138981 */ /* 0x000f22000c2e1900 */
[----:B0-----:R-:W-:-:S04]  /*0230*/  IMAD.WIDE R6, R0, 0x4, R6 ;  /* 0x0000000400067825 */ /* 0x001fc800078e0206 */
[----:B--2---:R-:W-:-:S04]  /*0240*/  FADD R4, R4, 9.9999997473787516356e-06 ;  /* 0x3727c5ac04047421 */ /* 0x004fc80000000000 */
[----:B------:R-:W0:Y:S02]  /*0250*/  MUFU.SQRT R20, R4 ;  /* 0x0000000400147308 */ /* 0x000e240000002000 */
[C---:B0-----:R-:W-:Y:S02]  /*0260*/  FSETP.GT.AND P1, PT, R20.reuse, 8.50705917302346158658e+37, PT ;  /* 0x7e8000001400780b */ /* 0x041fe40003f24000 */
[----:B------:R-:W-:-:S11]  /*0270*/  FSETP.GEU.AND P2, PT, R20, 1.175494350822287508e-38, PT ;  /* 0x008000001400780b */ /* 0x000fd60003f4e000 */
[----:B------:R-:W-:-:S04]  /*0280*/  @P1 FMUL R20, R20, 0.25 ;  /* 0x3e80000014141820 */ /* 0x000fc80000400000 */
[----:B------:R-:W-:-:S06]  /*0290*/  @!P2 FMUL R20, R20, 16777216 ;  /* 0x4b8000001414a820 */ /* 0x000fcc0000400000 */
[----:B------:R-:W0:Y:S01]  /*02a0*/  MUFU.RCP R20, R20 ;  /* 0x0000001400147308 */ /* 0x000e220000001000 */
[----:B------:R-:W-:Y:S01]  /*02b0*/  FSEL R11, R11, 1, P1 ;  /* 0x3f8000000b0b7808 */ /* 0x000fe20000800000 */
[----:B-----5:R-:W-:-:S04]  /*02c0*/  FADD R5, R8, R5 ;  /* 0x0000000508057221 */ /* 0x020fc80000000000 */
[----:B------:R-:W-:Y:S01]  /*02d0*/  @!P2 FMUL R11, R11, 16777216 ;  /* 0x4b8000000b0ba820 */ /* 0x000fe20000400000 */
[----:B---3--:R-:W-:-:S03]  /*02e0*/  FADD R9, R5, -R9 ;  /* 0x8000000905097221 */ /* 0x008fc60000000000 */
[----:B0-----:R-:W-:-:S04]  /*02f0*/  FMUL R4, R20, R11 ;  /* 0x0000000b14047220 */ /* 0x001fc80000400000 */
[----:B------:R-:W-:-:S04]  /*0300*/  FMUL R4, R9, R4 ;  /* 0x0000000409047220 */ /* 0x000fc80000400000 */
[----:B----4-:R-:W-:Y:S01]  /*0310*/  FFMA R4, R4, R18, R19 ;  /* 0x0000001204047223 */ /* 0x010fe20000000013 */
[----:B------:R0:W-:Y:S04]  /*0320*/  @!P0 STG.E desc[UR4][R2.64], R5 ;  /* 0x0000000502008986 */ /* 0x0001e8000c101904 */
[----:B------:R-:W-:-:S04]  /*0330*/  FSETP.GEU.AND P1, PT, R4, RZ, PT ;  /* 0x000000ff0400720b */ /* 0x000fc80003f2e000 */
[----:B------:R-:W-:Y:S01]  /*0340*/  FSEL R9, R4, RZ, P1 ;  /* 0x000000ff04097208 */ /* 0x000fe20000800000 */
[----:B0-----:R-:W-:Y:S08]  /*0350*/  @P0 EXIT ;  /* 0x000000000000094d */ /* 0x001ff00003800000 */
[----:B------:R-:W-:Y:S01]  /*0360*/  STG.E desc[UR4][R6.64], R9 ;  /* 0x0000000906007986 */ /* 0x000fe2000c101904 */
[----:B------:R-:W-:Y:S05]  /*0370*/  EXIT ;  /* 0x000000000000794d */ /* 0x000fea0003800000 */
.L_x_0:
[----:B------:R-:W-:-:S00]  /*0380*/  BRA `(.L_x_0) ;  /* 0xfffffffc00fc7947 */ /* 0x000fc0000383ffff */
[----:B------:R-:W-:-:S00]  /*0390*/  NOP ;  /* 0x0000000000007918 */ /* 0x000fc00000000000 */
        /* <DEDUP_REMOVED lines=14> */
.L_x_1:


//--------------------- .nv.global.init           --------------------------
	.section	.nv.global.init,"aw",@progbits
.nv.global.init:
	.type		_$_str,@object
	.size		_$_str,(_$_str_$_2 - _$_str)
_$_str:
        /*0000*/ 	.byte	0x5f, 0x5f, 0x43, 0x55, 0x44, 0x41, 0x5f, 0x46, 0x54, 0x5a, 0x00
	.type		_$_str_$_2,@object
	.size		_$_str_$_2,(.L_1 - _$_str_$_2)
_$_str_$_2:
        /*000b*/ 	.byte	0x5f, 0x5f, 0x43, 0x55, 0x44, 0x41, 0x5f, 0x50, 0x52, 0x45, 0x43, 0x5f, 0x53, 0x51, 0x52, 0x54
        /*001b*/ 	.byte	0x00
.L_1:


//--------------------- .nv.constant0.triton_poi_fused__native_batch_norm_legit_no_training_convolution_relu_2 --------------------------
	.section	.nv.constant0.triton_poi_fused__native_batch_norm_legit_no_training_convolution_relu_2,"a",@progbits
	.sectionflags	@""
	.align	4
.nv.constant0.triton_poi_fused__native_batch_norm_legit_no_training_convolution_relu_2:
	.zero		588
